	.headerflags	@"EF_CUDA_TEXMODE_UNIFIED EF_CUDA_64BIT_ADDRESS EF_CUDA_ACCELERATORS EF_CUDA_SM90 EF_CUDA_VIRTUAL_SM(EF_CUDA_SM90)"
	.elftype	@"ET_EXEC"


//--------------------- .nv.info                  --------------------------
	.section	.nv.info,"",@"SHT_CUDA_INFO"
	.align	4


	//----- nvinfo : EIATTR_REGCOUNT
	.align		4
        /*0000*/ 	.byte	0x04, 0x2f
        /*0002*/ 	.short	(.L_3 - .L_2)
	.align		4
.L_2:
        /*0004*/ 	.word	index@(triton_poi_fused__native_batch_norm_legit_no_training_silu_24)
        /*0008*/ 	.word	0x00000020


	//----- nvinfo : EIATTR_MIN_STACK_SIZE
	.align		4
.L_3:
        /*000c*/ 	.byte	0x04, 0x12
        /*000e*/ 	.short	(.L_5 - .L_4)
	.align		4
.L_4:
        /*0010*/ 	.word	index@(triton_poi_fused__native_batch_norm_legit_no_training_silu_24)
        /*0014*/ 	.word	0x00000000


	//----- nvinfo : EIATTR_FRAME_SIZE
	.align		4
.L_5:
        /*0018*/ 	.byte	0x04, 0x11
        /*001a*/ 	.short	(.L_7 - .L_6)
	.align		4
.L_6:
        /*001c*/ 	.word	index@(triton_poi_fused__native_batch_norm_legit_no_training_silu_24)
        /*0020*/ 	.word	0x00000000


	//----- nvinfo : EIATTR_MIN_STACK_SIZE
	.align		4
.L_7:
        /*0024*/ 	.byte	0x04, 0x12
        /*0026*/ 	.short	(.L_9 - .L_8)
	.align		4
.L_8:
        /*0028*/ 	.word	index@(triton_poi_fused__native_batch_norm_legit_no_training_silu_24)
        /*002c*/ 	.word	0x00000000
.L_9:


//--------------------- .nv.info.triton_poi_fused__native_batch_norm_legit_no_training_silu_24 --------------------------
	.section	.nv.info.triton_poi_fused__native_batch_norm_legit_no_training_silu_24,"",@"SHT_CUDA_INFO"
	.sectionflags	@""
	.align	4


	//----- nvinfo : EIATTR_CUDA_API_VERSION
	.align		4
        /*0000*/ 	.byte	0x04, 0x37
        /*0002*/ 	.short	(.L_11 - .L_10)
.L_10:
        /*0004*/ 	.word	0x0000007c


	//----- nvinfo : EIATTR_KPARAM_INFO
	.align		4
.L_11:
        /*0008*/ 	.byte	0x04, 0x17
        /*000a*/ 	.short	(.L_13 - .L_12)
.L_12:
        /*000c*/ 	.word	0x00000000
        /*0010*/ 	.short	0x0007
        /*0012*/ 	.short	0x0034
        /*0014*/ 	.byte	0x00, 0xf0, 0x11, 0x00


	//----- nvinfo : EIATTR_KPARAM_INFO
	.align		4
.L_13:
        /*0018*/ 	.byte	0x04, 0x17
        /*001a*/ 	.short	(.L_15 - .L_14)
.L_14:
        /*001c*/ 	.word	0x00000000
        /*0020*/ 	.short	0x0006
        /*0022*/ 	.short	0x0030
        /*0024*/ 	.byte	0x00, 0xf0, 0x11, 0x00


	//----- nvinfo : EIATTR_KPARAM_INFO
	.align		4
.L_15:
        /*0028*/ 	.byte	0x04, 0x17
        /*002a*/ 	.short	(.L_17 - .L_16)
.L_16:
        /*002c*/ 	.word	0x00000000
        /*0030*/ 	.short	0x0005
        /*0032*/ 	.short	0x0028
        /*0034*/ 	.byte	0x00, 0xf4, 0x21, 0x00


	//----- nvinfo : EIATTR_KPARAM_INFO
	.align		4
.L_17:
        /*0038*/ 	.byte	0x04, 0x17
        /*003a*/ 	.short	(.L_19 - .L_18)
.L_18:
        /*003c*/ 	.word	0x00000000
        /*0040*/ 	.short	0x0004
        /*0042*/ 	.short	0x0020
        /*0044*/ 	.byte	0x00, 0xf4, 0x21, 0x00


	//----- nvinfo : EIATTR_KPARAM_INFO
	.align		4
.L_19:
        /*0048*/ 	.byte	0x04, 0x17
        /*004a*/ 	.short	(.L_21 - .L_20)
.L_20:
        /*004c*/ 	.word	0x00000000
        /*0050*/ 	.short	0x0003
        /*0052*/ 	.short	0x0018
        /*0054*/ 	.byte	0x00, 0xf4, 0x21, 0x00


	//----- nvinfo : EIATTR_KPARAM_INFO
	.align		4
.L_21:
        /*0058*/ 	.byte	0x04, 0x17
        /*005a*/ 	.short	(.L_23 - .L_22)
.L_22:
        /*005c*/ 	.word	0x00000000
        /*0060*/ 	.short	0x0002
        /*0062*/ 	.short	0x0010
        /*0064*/ 	.byte	0x00, 0xf4, 0x21, 0x00


	//----- nvinfo : EIATTR_KPARAM_INFO
	.align		4
.L_23:
        /*0068*/ 	.byte	0x04, 0x17
        /*006a*/ 	.short	(.L_25 - .L_24)
.L_24:
        /*006c*/ 	.word	0x00000000
        /*0070*/ 	.short	0x0001
        /*0072*/ 	.short	0x0008
        /*0074*/ 	.byte	0x00, 0xf4, 0x21, 0x00


	//----- nvinfo : EIATTR_KPARAM_INFO
	.align		4
.L_25:
        /*0078*/ 	.byte	0x04, 0x17
        /*007a*/ 	.short	(.L_27 - .L_26)
.L_26:
        /*007c*/ 	.word	0x00000000
        /*0080*/ 	.short	0x0000
        /*0082*/ 	.short	0x0000
        /*0084*/ 	.byte	0x00, 0xf4, 0x21, 0x00


	//----- nvinfo : EIATTR_SPARSE_MMA_MASK
	.align		4
.L_27:
        /*0088*/ 	.byte	0x03, 0x50
        /*008a*/ 	.short	0x0000


	//----- nvinfo : EIATTR_MAXREG_COUNT
	.align		4
        /*008c*/ 	.byte	0x03, 0x1b
        /*008e*/ 	.short	0x00ff


	//----- nvinfo : EIATTR_EXIT_INSTR_OFFSETS
	.align		4
        /*0090*/ 	.byte	0x04, 0x1c
        /*0092*/ 	.short	(.L_29 - .L_28)


	//   ....[0]....
.L_28:
        /*0094*/ 	.word	0x00001130


	//   ....[1]....
        /*0098*/ 	.word	0x00001180


	//----- nvinfo : EIATTR_REQNTID
	.align		4
.L_29:
        /*009c*/ 	.byte	0x04, 0x10
        /*009e*/ 	.short	(.L_31 - .L_30)
.L_30:
        /*00a0*/ 	.word	0x00000080
        /*00a4*/ 	.word	0x00000001
        /*00a8*/ 	.word	0x00000001


	//----- nvinfo : EIATTR_CBANK_PARAM_SIZE
	.align		4
.L_31:
        /*00ac*/ 	.byte	0x03, 0x19
        /*00ae*/ 	.short	0x0038


	//----- nvinfo : EIATTR_PARAM_CBANK
	.align		4
        /*00b0*/ 	.byte	0x04, 0x0a
        /*00b2*/ 	.short	(.L_33 - .L_32)
	.align		4
.L_32:
        /*00b4*/ 	.word	index@(.nv.constant0.triton_poi_fused__native_batch_norm_legit_no_training_silu_24)
        /*00b8*/ 	.short	0x0210
        /*00ba*/ 	.short	0x0038


	//----- nvinfo : EIATTR_SW_WAR
	.align		4
.L_33:
        /*00bc*/ 	.byte	0x04, 0x36
        /*00be*/ 	.short	(.L_35 - .L_34)
.L_34:
        /*00c0*/ 	.word	0x00000008
.L_35:


//--------------------- .nv.callgraph             --------------------------
	.section	.nv.callgraph,"",@"SHT_CUDA_CALLGRAPH"
	.align	4
	.sectionentsize	8
	.align		4
        /*0000*/ 	.word	0x00000000
	.align		4
        /*0004*/ 	.word	0xffffffff
	.align		4
        /*0008*/ 	.word	0x00000000
	.align		4
        /*000c*/ 	.word	0xfffffffe
	.align		4
        /*0010*/ 	.word	0x00000000
	.align		4
        /*0014*/ 	.word	0xfffffffd
	.align		4
        /*0018*/ 	.word	0x00000000
	.align		4
        /*001c*/ 	.word	0xfffffffc


//--------------------- .nv.constant4             --------------------------
	.section	.nv.constant4,"a",@progbits
	.align	8
	.align		8
.nv.constant4:
        /*0000*/ 	.dword	_$_str
	.align		8
        /*0008*/ 	.dword	_$_str_$_2


//--------------------- .text.triton_poi_fused__native_batch_norm_legit_no_training_silu_24 --------------------------
	.section	.text.triton_poi_fused__native_batch_norm_legit_no_training_silu_24,"ax",@progbits
	.sectionflags	@"SHF_BARRIERS=1"
	.align	128
        .global         triton_poi_fused__native_batch_norm_legit_no_training_silu_24
        .type           triton_poi_fused__native_batch_norm_legit_no_training_silu_24,@function
        .size           triton_poi_fused__native_batch_norm_legit_no_training_silu_24,(.L_x_1 - triton_poi_fused__native_batch_norm_legit_no_training_silu_24)
        .other          triton_poi_fused__native_batch_norm_legit_no_training_silu_24,@"STO_CUDA_ENTRY STV_DEFAULT"
triton_poi_fused__native_batch_norm_legit_no_training_silu_24:
.text.triton_poi_fused__native_batch_norm_legit_no_training_silu_24:
[----:B------:R-:W0:Y:S01]  /*0000*/  LDC R1, c[0x0][0x28] ;  /* 0x00000a00ff017b82 */ /* 0x000e220000000800 */
[----:B------:R-:W1:Y:S07]  /*0010*/  S2R R2, SR_CTAID.X ;  /* 0x0000000000027919 */ /* 0x000e6e0000002500 */
[----:B------:R-:W2:Y:S01]  /*0020*/  LDC.64 R10, c[0x0][0x220] ;  /* 0x00008800ff0a7b82 */ /* 0x000ea20000000a00 */
[----:B------:R-:W-:Y:S02]  /*0030*/  CS2R R4, SRZ ;  /* 0x0000000000047805 */ /* 0x000fe4000001ff00 */
[----:B------:R-:W-:Y:S01]  /*0040*/  CS2R R6, SRZ ;  /* 0x0000000000067805 */ /* 0x000fe2000001ff00 */
[----:B------:R-:W3:Y:S01]  /*0050*/  S2R R0, SR_TID.X ;  /* 0x0000000000007919 */ /* 0x000ee20000002100 */
[----:B------:R-:W-:Y:S01]  /*0060*/  ULDC.64 UR6, c[0x0][0x208] ;  /* 0x0000820000067ab9 */ /* 0x000fe20000000a00 */
[----:B------:R-:W4:Y:S02]  /*0070*/  S2R R3, SR_CTAID.Y ;  /* 0x0000000000037919 */ /* 0x000f240000002600 */
[----:B------:R-:W5:Y:S08]  /*0080*/  LDC.64 R20, c[0x0][0x210] ;  /* 0x00008400ff147b82 */ /* 0x000f700000000a00 */
[----:B------:R-:W5:Y:S01]  /*0090*/  LDC.64 R18, c[0x0][0x218] ;  /* 0x00008600ff127b82 */ /* 0x000f620000000a00 */
[----:B-1----:R-:W-:-:S02]  /*00a0*/  SHF.L.U32 R2, R2, 0x5, RZ ;  /* 0x0000000502027819 */ /* 0x002fc400000006ff */
[----:B---3--:R-:W-:-:S04]  /*00b0*/  SHF.L.U32 R27, R0, 0x2, RZ ;  /* 0x00000002001b7819 */ /* 0x008fc800000006ff */
[----:B------:R-:W-:-:S04]  /*00c0*/  LOP3.LUT R27, R2, 0x1c, R27, 0xf8, !PT ;  /* 0x0000001c021b7812 */ /* 0x000fc800078ef81b */
[C---:B------:R-:W-:Y:S01]  /*00d0*/  ISETP.GE.AND P0, PT, R27.reuse, 0x100, PT ;  /* 0x000001001b00780c */ /* 0x040fe20003f06270 */
[----:B--2---:R-:W-:-:S12]  /*00e0*/  IMAD.WIDE R10, R27, 0x4, R10 ;  /* 0x000000041b0a7825 */ /* 0x004fd800078e020a */
[----:B------:R1:W2:Y:S01]  /*00f0*/  @!P0 LDG.E.EL.128 R4, desc[UR6][R10.64] ;  /* 0x000000060a048981 */ /* 0x0002a2000c2e1d00 */
[----:B------:R-:W-:Y:S02]  /*0100*/  SHF.R.U32.HI R12, RZ, 0x3, R0 ;  /* 0x00000003ff0c7819 */ /* 0x000fe40000011600 */
[----:B------:R-:W-:Y:S02]  /*0110*/  CS2R R8, SRZ ;  /* 0x0000000000087805 */ /* 0x000fe4000001ff00 */
[----:B----4-:R-:W-:Y:S02]  /*0120*/  SHF.L.U32 R3, R3, 0x5, RZ ;  /* 0x0000000503037819 */ /* 0x010fe400000006ff */
[----:B------:R-:W-:-:S04]  /*0130*/  SGXT.U32 R12, R12, 0x4 ;  /* 0x000000040c0c781a */ /* 0x000fc80000000000 */
[----:B------:R-:W-:Y:S02]  /*0140*/  LOP3.LUT R14, R3, 0x10, R12, 0xfe, !PT ;  /* 0x00000010030e7812 */ /* 0x000fe400078efe0c */
[----:B-1----:R-:W-:Y:S02]  /*0150*/  CS2R R10, SRZ ;  /* 0x00000000000a7805 */ /* 0x002fe4000001ff00 */
[----:B------:R-:W-:Y:S02]  /*0160*/  LOP3.LUT R12, R3, R12, RZ, 0xfc, !PT ;  /* 0x0000000c030c7212 */ /* 0x000fe400078efcff */
[C---:B------:R-:W-:Y:S02]  /*0170*/  ISETP.LT.AND P2, PT, R14.reuse, 0x100, !P0 ;  /* 0x000001000e00780c */ /* 0x040fe40004741270 */
[-C--:B------:R-:W-:Y:S02]  /*0180*/  LEA R23, R14, R27.reuse, 0x8 ;  /* 0x0000001b0e177211 */ /* 0x080fe400078e40ff */
[----:B------:R-:W-:-:S02]  /*0190*/  LEA R13, R12, R27, 0x8 ;  /* 0x0000001b0c0d7211 */ /* 0x000fc400078e40ff */
[----:B------:R-:W-:Y:S02]  /*01a0*/  CS2R R14, SRZ ;  /* 0x00000000000e7805 */ /* 0x000fe4000001ff00 */
[----:B------:R-:W-:Y:S01]  /*01b0*/  ISETP.LT.AND P1, PT, R12, 0x100, !P0 ;  /* 0x000001000c00780c */ /* 0x000fe20004721270 */
[----:B-----5:R-:W-:-:S04]  /*01c0*/  IMAD.WIDE R22, R23, 0x4, R20 ;  /* 0x0000000417167825 */ /* 0x020fc800078e0214 */
[----:B------:R-:W-:Y:S01]  /*01d0*/  IMAD.WIDE R20, R13, 0x4, R20 ;  /* 0x000000040d147825 */ /* 0x000fe200078e0214 */
[----:B------:R-:W-:Y:S01]  /*01e0*/  CS2R R12, SRZ ;  /* 0x00000000000c7805 */ /* 0x000fe2000001ff00 */
[----:B------:R-:W3:Y:S01]  /*01f0*/  @P2 LDG.E.128 R8, desc[UR6][R22.64] ;  /* 0x0000000616082981 */ /* 0x000ee2000c1e1d00 */
[----:B------:R-:W-:Y:S01]  /*0200*/  CS2R R16, SRZ ;  /* 0x0000000000107805 */ /* 0x000fe2000001ff00 */
[----:B0-----:R-:W-:Y:S01]  /*0210*/  IMAD.WIDE R24, R27, 0x4, R18 ;  /* 0x000000041b187825 */ /* 0x001fe200078e0212 */
[----:B------:R-:W-:-:S04]  /*0220*/  CS2R R18, SRZ ;  /* 0x0000000000127805 */ /* 0x000fc8000001ff00 */
[----:B------:R0:W3:Y:S04]  /*0230*/  @!P0 LDG.E.EL.128 R12, desc[UR6][R24.64] ;  /* 0x00000006180c8981 */ /* 0x0000e8000c2e1d00 */
[----:B------:R3:W4:Y:S01]  /*0240*/  @P1 LDG.E.128 R16, desc[UR6][R20.64] ;  /* 0x0000000614101981 */ /* 0x000722000c1e1d00 */
[----:B0-----:R-:W0:Y:S01]  /*0250*/  LDC.64 R24, c[0x0][0x228] ;  /* 0x00008a00ff187b82 */ /* 0x001e220000000a00 */
[----:B--2---:R-:W-:Y:S01]  /*0260*/  FADD R4, R4, 0.0010000000474974513054 ;  /* 0x3a83126f04047421 */ /* 0x004fe20000000000 */
[----:B------:R-:W-:Y:S01]  /*0270*/  FADD R5, R5, 0.0010000000474974513054 ;  /* 0x3a83126f05057421 */ /* 0x000fe20000000000 */
[----:B------:R-:W-:Y:S02]  /*0280*/  FADD R22, R6, 0.0010000000474974513054 ;  /* 0x3a83126f06167421 */ /* 0x000fe40000000000 */
[----:B------:R1:W2:Y:S08]  /*0290*/  MUFU.SQRT R23, R4 ;  /* 0x0000000400177308 */ /* 0x0002b00000002000 */
[----:B------:R-:W5:Y:S01]  /*02a0*/  MUFU.SQRT R5, R5 ;  /* 0x0000000500057308 */ /* 0x000f620000002000 */
[----:B-1----:R-:W-:Y:S01]  /*02b0*/  HFMA2.MMA R4, -RZ, RZ, 1.625, 0 ;  /* 0x3e800000ff047435 */ /* 0x002fe200000001ff */
[----:B--2---:R-:W-:-:S06]  /*02c0*/  FSETP.GT.AND P1, PT, R23, 8.50705917302346158658e+37, PT ;  /* 0x7e8000001700780b */ /* 0x004fcc0003f24000 */
[----:B------:R-:W1:Y:S01]  /*02d0*/  MUFU.SQRT R22, R22 ;  /* 0x0000001600167308 */ /* 0x000e620000002000 */
[----:B------:R-:W-:Y:S02]  /*02e0*/  FSETP.GEU.AND P4, PT, R23, 1.175494350822287508e-38, PT ;  /* 0x008000001700780b */ /* 0x000fe40003f8e000 */
[----:B------:R-:W-:Y:S02]  /*02f0*/  FSEL R29, R4, 1, P1 ;  /* 0x3f800000041d7808 */ /* 0x000fe40000800000 */
[C---:B-----5:R-:W-:Y:S02]  /*0300*/  FSETP.GT.AND P2, PT, R5.reuse, 8.50705917302346158658e+37, PT ;  /* 0x7e8000000500780b */ /* 0x060fe40003f44000 */
[----:B------:R-:W-:Y:S01]  /*0310*/  FSETP.GEU.AND P5, PT, R5, 1.175494350822287508e-38, PT ;  /* 0x008000000500780b */ /* 0x000fe20003fae000 */
[----:B------:R-:W-:Y:S01]  /*0320*/  @P1 FMUL R23, R23, 0.25 ;  /* 0x3e80000017171820 */ /* 0x000fe20000400000 */
[----:B---3--:R-:W-:Y:S01]  /*0330*/  FADD R20, -R13, R9 ;  /* 0x000000090d147221 */ /* 0x008fe20000000100 */
[----:B------:R-:W-:Y:S01]  /*0340*/  FADD R21, -R12, R8 ;  /* 0x000000080c157221 */ /* 0x000fe20000000100 */
[----:B-1----:R-:W-:-:S03]  /*0350*/  FSETP.GT.AND P3, PT, R22, 8.50705917302346158658e+37, PT ;  /* 0x7e8000001600780b */ /* 0x002fc60003f64000 */
[----:B------:R-:W-:Y:S01]  /*0360*/  @!P4 FMUL R23, R23, 16777216 ;  /* 0x4b8000001717c820 */ /* 0x000fe20000400000 */
[----:B------:R-:W-:Y:S01]  /*0370*/  FSETP.GEU.AND P6, PT, R22, 1.175494350822287508e-38, PT ;  /* 0x008000001600780b */ /* 0x000fe20003fce000 */
[----:B------:R-:W1:Y:S01]  /*0380*/  LDC.64 R8, c[0x0][0x230] ;  /* 0x00008c00ff087b82 */ /* 0x000e620000000a00 */
[----:B----4-:R-:W-:Y:S01]  /*0390*/  FADD R17, -R13, R17 ;  /* 0x000000110d117221 */ /* 0x010fe20000000100 */
[----:B------:R-:W-:Y:S01]  /*03a0*/  @P2 FMUL R5, R5, 0.25 ;  /* 0x3e80000005052820 */ /* 0x000fe20000400000 */
[----:B------:R-:W2:Y:S01]  /*03b0*/  MUFU.RCP R6, R23 ;  /* 0x0000001700067308 */ /* 0x000ea20000001000 */
[----:B------:R-:W-:Y:S01]  /*03c0*/  @!P4 FMUL R29, R29, 16777216 ;  /* 0x4b8000001d1dc820 */ /* 0x000fe20000400000 */
[----:B------:R-:W-:Y:S01]  /*03d0*/  FADD R16, -R12, R16 ;  /* 0x000000100c107221 */ /* 0x000fe20000000100 */
[----:B------:R-:W-:Y:S01]  /*03e0*/  @!P5 FMUL R5, R5, 16777216 ;  /* 0x4b8000000505d820 */ /* 0x000fe20000400000 */
[----:B------:R-:W-:Y:S01]  /*03f0*/  FSEL R12, R4, 1, P3 ;  /* 0x3f800000040c7808 */ /* 0x000fe20001800000 */
[----:B------:R-:W-:-:S04]  /*0400*/  @P3 FMUL R22, R22, 0.25 ;  /* 0x3e80000016163820 */ /* 0x000fc80000400000 */
[----:B------:R-:W3:Y:S01]  /*0410*/  MUFU.RCP R5, R5 ;  /* 0x0000000500057308 */ /* 0x000ee20000001000 */
[----:B------:R-:W-:Y:S01]  /*0420*/  @!P6 FMUL R12, R12, 16777216 ;  /* 0x4b8000000c0ce820 */ /* 0x000fe20000400000 */
[----:B------:R-:W-:Y:S01]  /*0430*/  @!P6 FMUL R22, R22, 16777216 ;  /* 0x4b8000001616e820 */ /* 0x000fe20000400000 */
[----:B--2---:R-:W-:Y:S01]  /*0440*/  FMUL R29, R6, R29 ;  /* 0x0000001d061d7220 */ /* 0x004fe20000400000 */
[----:B------:R-:W-:-:S04]  /*0450*/  FSEL R6, R4, 1, P2 ;  /* 0x3f80000004067808 */ /* 0x000fc80001000000 */
[----:B------:R-:W2:Y:S01]  /*0460*/  MUFU.RCP R13, R22 ;  /* 0x00000016000d7308 */ /* 0x000ea20000001000 */
[----:B------:R-:W-:Y:S01]  /*0470*/  @!P5 FMUL R6, R6, 16777216 ;  /* 0x4b8000000606d820 */ /* 0x000fe20000400000 */
[----:B-1----:R-:W-:-:S04]  /*0480*/  IMAD.WIDE R8, R27, 0x4, R8 ;  /* 0x000000041b087825 */ /* 0x002fc800078e0208 */
[----:B---3--:R-:W-:Y:S01]  /*0490*/  FMUL R23, R5, R6 ;  /* 0x0000000605177220 */ /* 0x008fe20000400000 */
[-C--:B------:R-:W-:Y:S01]  /*04a0*/  FMUL R5, R21, R29.reuse ;  /* 0x0000001d15057220 */ /* 0x080fe20000400000 */
[----:B--2---:R-:W-:Y:S01]  /*04b0*/  FMUL R6, R13, R12 ;  /* 0x0000000c0d067220 */ /* 0x004fe20000400000 */
[----:B------:R-:W-:Y:S01]  /*04c0*/  FMUL R13, R16, R29 ;  /* 0x0000001d100d7220 */ /* 0x000fe20000400000 */
[-C--:B------:R-:W-:Y:S01]  /*04d0*/  FMUL R12, R17, R23.reuse ;  /* 0x00000017110c7220 */ /* 0x080fe20000400000 */
[----:B------:R-:W-:Y:S01]  /*04e0*/  FMUL R16, R20, R23 ;  /* 0x0000001714107220 */ /* 0x000fe20000400000 */
[----:B0-----:R-:W-:Y:S01]  /*04f0*/  IMAD.WIDE R28, R27, 0x4, R24 ;  /* 0x000000041b1c7825 */ /* 0x001fe200078e0218 */
[----:B------:R-:W-:Y:S02]  /*0500*/  CS2R R20, SRZ ;  /* 0x0000000000147805 */ /* 0x000fe4000001ff00 */
[----:B------:R-:W-:Y:S02]  /*0510*/  CS2R R22, SRZ ;  /* 0x0000000000167805 */ /* 0x000fe4000001ff00 */
[----:B------:R-:W-:-:S02]  /*0520*/  CS2R R24, SRZ ;  /* 0x0000000000187805 */ /* 0x000fc4000001ff00 */
[----:B------:R-:W-:Y:S02]  /*0530*/  CS2R R26, SRZ ;  /* 0x00000000001a7805 */ /* 0x000fe4000001ff00 */
[----:B------:R0:W2:Y:S04]  /*0540*/  @!P0 LDG.E.EL.128 R20, desc[UR6][R28.64] ;  /* 0x000000061c148981 */ /* 0x0000a8000c2e1d00 */
[----:B------:R-:W2:Y:S01]  /*0550*/  @!P0 LDG.E.EL.128 R24, desc[UR6][R8.64] ;  /* 0x0000000608188981 */ /* 0x000ea2000c2e1d00 */
[----:B------:R-:W-:Y:S01]  /*0560*/  FADD R7, R7, 0.0010000000474974513054 ;  /* 0x3a83126f07077421 */ /* 0x000fe20000000000 */
[C---:B------:R-:W-:Y:S01]  /*0570*/  FADD R19, -R15.reuse, R19 ;  /* 0x000000130f137221 */ /* 0x040fe20000000100 */
[----:B------:R-:W-:Y:S01]  /*0580*/  FADD R11, -R15, R11 ;  /* 0x0000000b0f0b7221 */ /* 0x000fe20000000100 */
[----:B------:R-:W1:Y:S01]  /*0590*/  S2UR UR5, SR_CgaCtaId ;  /* 0x00000000000579c3 */ /* 0x000e620000008800 */
[----:B------:R-:W3:Y:S01]  /*05a0*/  MUFU.SQRT R17, R7 ;  /* 0x0000000700117308 */ /* 0x000ee20000002000 */
[----:B0-----:R-:W-:Y:S01]  /*05b0*/  FADD R29, -R14, R18 ;  /* 0x000000120e1d7221 */ /* 0x001fe20000000100 */
[----:B------:R-:W-:-:S03]  /*05c0*/  UMOV UR4, 0x400 ;  /* 0x0000040000047882 */ /* 0x000fc60000000000 */
[----:B------:R-:W-:Y:S01]  /*05d0*/  FMUL R29, R29, R6 ;  /* 0x000000061d1d7220 */ /* 0x000fe20000400000 */
[C---:B---3--:R-:W-:Y:S02]  /*05e0*/  FSETP.GT.AND P0, PT, R17.reuse, 8.50705917302346158658e+37, PT ;  /* 0x7e8000001100780b */ /* 0x048fe40003f04000 */
[----:B------:R-:W-:Y:S01]  /*05f0*/  FSETP.GEU.AND P1, PT, R17, 1.175494350822287508e-38, PT ;  /* 0x008000001100780b */ /* 0x000fe20003f2e000 */
[----:B-1----:R-:W-:-:S10]  /*0600*/  UPRMT UR4, UR5, 0x654, UR4 ;  /* 0x0000065405047896 */ /* 0x002fd40008000004 */
[----:B------:R-:W-:-:S04]  /*0610*/  @P0 FMUL R17, R17, 0.25 ;  /* 0x3e80000011110820 */ /* 0x000fc80000400000 */
[----:B------:R-:W-:-:S06]  /*0620*/  @!P1 FMUL R17, R17, 16777216 ;  /* 0x4b80000011119820 */ /* 0x000fcc0000400000 */
[----:B------:R-:W0:Y:S01]  /*0630*/  MUFU.RCP R17, R17 ;  /* 0x0000001100117308 */ /* 0x000e220000001000 */
[-CC-:B--2---:R-:W-:Y:S01]  /*0640*/  FFMA R13, R13, R20.reuse, R24.reuse ;  /* 0x000000140d0d7223 */ /* 0x184fe20000000018 */
[----:B------:R-:W-:Y:S01]  /*0650*/  FFMA R5, R5, R20, R24 ;  /* 0x0000001405057223 */ /* 0x000fe20000000018 */
[----:B------:R-:W-:Y:S01]  /*0660*/  FFMA R7, R29, R22, R26 ;  /* 0x000000161d077223 */ /* 0x000fe2000000001a */
[-C--:B------:R-:W-:Y:S01]  /*0670*/  FFMA R12, R12, R21.reuse, R25 ;  /* 0x000000150c0c7223 */ /* 0x080fe20000000019 */
[----:B------:R-:W-:Y:S01]  /*0680*/  FADD R20, RZ, -R13 ;  /* 0x8000000dff147221 */ /* 0x000fe20000000000 */
[----:B------:R-:W-:Y:S01]  /*0690*/  FADD R29, -R14, R10 ;  /* 0x0000000a0e1d7221 */ /* 0x000fe20000000100 */
[----:B------:R-:W-:Y:S01]  /*06a0*/  FADD R10, RZ, -R7 ;  /* 0x80000007ff0a7221 */ /* 0x000fe20000000000 */
[----:B------:R-:W-:Y:S01]  /*06b0*/  FADD R8, RZ, -R12 ;  /* 0x8000000cff087221 */ /* 0x000fe20000000000 */
[----:B------:R-:W-:Y:S01]  /*06c0*/  FMUL R18, R20, 1.4426950216293334961 ;  /* 0x3fb8aa3b14127820 */ /* 0x000fe20000400000 */
[----:B------:R-:W-:Y:S01]  /*06d0*/  FSEL R20, R4, 1, P0 ;  /* 0x3f80000004147808 */ /* 0x000fe20000000000 */
[----:B------:R-:W-:Y:S01]  /*06e0*/  FMUL R10, R10, 1.4426950216293334961 ;  /* 0x3fb8aa3b0a0a7820 */ /* 0x000fe20000400000 */
[----:B------:R-:W-:Y:S01]  /*06f0*/  FMUL R29, R29, R6 ;  /* 0x000000061d1d7220 */ /* 0x000fe20000400000 */
[----:B------:R-:W-:Y:S01]  /*0700*/  FMUL R8, R8, 1.4426950216293334961 ;  /* 0x3fb8aa3b08087820 */ /* 0x000fe20000400000 */
[----:B------:R-:W-:Y:S01]  /*0710*/  FSETP.GEU.AND P3, PT, R18, -126, PT ;  /* 0xc2fc00001200780b */ /* 0x000fe20003f6e000 */
[----:B------:R-:W-:Y:S01]  /*0720*/  @!P1 FMUL R20, R20, 16777216 ;  /* 0x4b80000014149820 */ /* 0x000fe20000400000 */
[----:B------:R-:W-:Y:S01]  /*0730*/  FFMA R16, R16, R21, R25 ;  /* 0x0000001510107223 */ /* 0x000fe20000000019 */
[----:B------:R-:W-:Y:S01]  /*0740*/  FFMA R22, R29, R22, R26 ;  /* 0x000000161d167223 */ /* 0x000fe2000000001a */
[----:B------:R-:W-:Y:S01]  /*0750*/  FSETP.GEU.AND P5, PT, R10, -126, PT ;  /* 0xc2fc00000a00780b */ /* 0x000fe20003fae000 */
[----:B0-----:R-:W-:Y:S01]  /*0760*/  FMUL R20, R17, R20 ;  /* 0x0000001411147220 */ /* 0x001fe20000400000 */
[----:B------:R-:W-:Y:S01]  /*0770*/  FADD R14, RZ, -R5 ;  /* 0x80000005ff0e7221 */ /* 0x000fe20000000000 */
[----:B------:R-:W-:Y:S01]  /*0780*/  FADD R17, RZ, -R16 ;  /* 0x80000010ff117221 */ /* 0x000fe20000000000 */
[----:B------:R-:W-:Y:S01]  /*0790*/  FSETP.GEU.AND P4, PT, R8, -126, PT ;  /* 0xc2fc00000800780b */ /* 0x000fe20003f8e000 */
[-C--:B------:R-:W-:Y:S01]  /*07a0*/  FMUL R6, R19, R20.reuse ;  /* 0x0000001413067220 */ /* 0x080fe20000400000 */
[----:B------:R-:W-:Y:S01]  /*07b0*/  FADD R15, RZ, -R22 ;  /* 0x80000016ff0f7221 */ /* 0x000fe20000000000 */
[----:B------:R-:W-:Y:S01]  /*07c0*/  FMUL R14, R14, 1.4426950216293334961 ;  /* 0x3fb8aa3b0e0e7820 */ /* 0x000fe20000400000 */
[----:B------:R-:W-:Y:S01]  /*07d0*/  FMUL R17, R17, 1.4426950216293334961 ;  /* 0x3fb8aa3b11117820 */ /* 0x000fe20000400000 */
[----:B------:R-:W-:Y:S01]  /*07e0*/  @!P3 FMUL R18, R18, 0.5 ;  /* 0x3f0000001212b820 */ /* 0x000fe20000400000 */
[-CC-:B------:R-:W-:Y:S01]  /*07f0*/  FFMA R6, R6, R23.reuse, R27.reuse ;  /* 0x0000001706067223 */ /* 0x180fe2000000001b */
[----:B------:R-:W-:Y:S01]  /*0800*/  FMUL R20, R11, R20 ;  /* 0x000000140b147220 */ /* 0x000fe20000400000 */
[----:B------:R-:W-:Y:S01]  /*0810*/  FSETP.GEU.AND P6, PT, R14, -126, PT ;  /* 0xc2fc00000e00780b */ /* 0x000fe20003fce000 */
[----:B------:R0:W1:Y:S01]  /*0820*/  MUFU.EX2 R9, R18 ;  /* 0x0000001200097308 */ /* 0x0000620000000800 */
[----:B------:R-:W-:Y:S01]  /*0830*/  FSETP.GEU.AND P0, PT, R17, -126, PT ;  /* 0xc2fc00001100780b */ /* 0x000fe20003f0e000 */
[----:B------:R-:W-:Y:S01]  /*0840*/  FFMA R23, R20, R23, R27 ;  /* 0x0000001714177223 */ /* 0x000fe2000000001b */
[----:B------:R-:W-:Y:S01]  /*0850*/  @!P5 FMUL R10, R10, 0.5 ;  /* 0x3f0000000a0ad820 */ /* 0x000fe20000400000 */
[----:B------:R-:W-:Y:S01]  /*0860*/  @!P4 FMUL R8, R8, 0.5 ;  /* 0x3f0000000808c820 */ /* 0x000fe20000400000 */
[----:B------:R-:W-:-:S02]  /*0870*/  SHF.R.U32.HI R19, RZ, 0x3, R0 ;  /* 0x00000003ff137819 */ /* 0x000fc40000011600 */
[----:B------:R-:W-:Y:S01]  /*0880*/  SHF.L.U32 R24, R0, 0x7, RZ ;  /* 0x0000000700187819 */ /* 0x000fe200000006ff */
[----:B0-----:R-:W-:Y:S01]  /*0890*/  FMUL R18, R15, 1.4426950216293334961 ;  /* 0x3fb8aa3b0f127820 */ /* 0x001fe20000400000 */
[----:B------:R-:W-:Y:S01]  /*08a0*/  FADD R15, RZ, -R6 ;  /* 0x80000006ff0f7221 */ /* 0x000fe20000000000 */
[----:B------:R-:W0:Y:S02]  /*08b0*/  MUFU.EX2 R10, R10 ;  /* 0x0000000a000a7308 */ /* 0x000e240000000800 */
[----:B------:R-:W-:Y:S01]  /*08c0*/  @!P6 FMUL R14, R14, 0.5 ;  /* 0x3f0000000e0ee820 */ /* 0x000fe20000400000 */
[----:B------:R-:W-:Y:S01]  /*08d0*/  SGXT.U32 R19, R19, 0x4 ;  /* 0x000000041313781a */ /* 0x000fe20000000000 */
[----:B------:R-:W-:Y:S01]  /*08e0*/  FMUL R26, R15, 1.4426950216293334961 ;  /* 0x3fb8aa3b0f1a7820 */ /* 0x000fe20000400000 */
[----:B------:R-:W-:Y:S01]  /*08f0*/  FADD R15, RZ, -R23 ;  /* 0x80000017ff0f7221 */ /* 0x000fe20000000000 */
[----:B------:R-:W-:Y:S01]  /*0900*/  FSETP.GEU.AND P1, PT, R18, -126, PT ;  /* 0xc2fc00001200780b */ /* 0x000fe20003f2e000 */
[----:B-1----:R-:W-:Y:S01]  /*0910*/  @!P3 FMUL R9, R9, R9 ;  /* 0x000000090909b220 */ /* 0x002fe20000400000 */
[----:B------:R-:W-:Y:S01]  /*0920*/  @!P0 FMUL R17, R17, 0.5 ;  /* 0x3f00000011118820 */ /* 0x000fe20000400000 */
[----:B------:R-:W-:Y:S01]  /*0930*/  FMUL R15, R15, 1.4426950216293334961 ;  /* 0x3fb8aa3b0f0f7820 */ /* 0x000fe20000400000 */
[----:B------:R-:W-:Y:S01]  /*0940*/  FSETP.GEU.AND P2, PT, R26, -126, PT ;  /* 0xc2fc00001a00780b */ /* 0x000fe20003f4e000 */
[----:B------:R-:W1:Y:S01]  /*0950*/  MUFU.EX2 R8, R8 ;  /* 0x0000000800087308 */ /* 0x000e620000000800 */
[----:B------:R-:W-:Y:S01]  /*0960*/  FADD R9, R9, 1 ;  /* 0x3f80000009097421 */ /* 0x000fe20000000000 */
[----:B------:R-:W-:-:S02]  /*0970*/  LOP3.LUT R24, R24, 0x380, RZ, 0xc0, !PT ;  /* 0x0000038018187812 */ /* 0x000fc400078ec0ff */
[----:B------:R-:W-:Y:S01]  /*0980*/  FSETP.GEU.AND P3, PT, R15, -126, PT ;  /* 0xc2fc00000f00780b */ /* 0x000fe20003f6e000 */
[----:B0-----:R-:W-:Y:S01]  /*0990*/  @!P5 FMUL R10, R10, R10 ;  /* 0x0000000a0a0ad220 */ /* 0x001fe20000400000 */
[----:B------:R-:W-:Y:S02]  /*09a0*/  LOP3.LUT R19, R24, R19, RZ, 0xfc, !PT ;  /* 0x0000001318137212 */ /* 0x000fe400078efcff */
[----:B------:R-:W0:Y:S01]  /*09b0*/  MUFU.EX2 R11, R14 ;  /* 0x0000000e000b7308 */ /* 0x000e220000000800 */
[----:B------:R-:W-:Y:S01]  /*09c0*/  @!P1 FMUL R18, R18, 0.5 ;  /* 0x3f00000012129820 */ /* 0x000fe20000400000 */
[----:B------:R-:W-:Y:S01]  /*09d0*/  FADD R25, R10, 1 ;  /* 0x3f8000000a197421 */ /* 0x000fe20000000000 */
[----:B------:R-:W-:Y:S01]  /*09e0*/  LEA.HI R28, R24, UR4, RZ, 0x1f ;  /* 0x00000004181c7c11 */ /* 0x000fe2000f8ff8ff */
[----:B------:R-:W-:Y:S01]  /*09f0*/  @!P2 FMUL R26, R26, 0.5 ;  /* 0x3f0000001a1aa820 */ /* 0x000fe20000400000 */
[----:B-1----:R-:W-:-:S03]  /*0a00*/  @!P4 FMUL R8, R8, R8 ;  /* 0x000000080808c220 */ /* 0x002fc60000400000 */
[----:B------:R-:W1:Y:S01]  /*0a10*/  MUFU.EX2 R17, R17 ;  /* 0x0000001100117308 */ /* 0x000e620000000800 */
[----:B------:R-:W-:Y:S01]  /*0a20*/  @!P3 FMUL R15, R15, 0.5 ;  /* 0x3f0000000f0fb820 */ /* 0x000fe20000400000 */
[----:B------:R-:W-:Y:S01]  /*0a30*/  FSETP.GT.AND P4, PT, R9, 8.50705917302346158658e+37, PT ;  /* 0x7e8000000900780b */ /* 0x000fe20003f84000 */
[----:B------:R-:W-:Y:S01]  /*0a40*/  FADD R20, R8, 1 ;  /* 0x3f80000008147421 */ /* 0x000fe20000000000 */
[----:B0-----:R-:W-:-:S04]  /*0a50*/  @!P6 FMUL R11, R11, R11 ;  /* 0x0000000b0b0be220 */ /* 0x001fc80000400000 */
[----:B------:R-:W0:Y:S01]  /*0a60*/  MUFU.EX2 R18, R18 ;  /* 0x0000001200127308 */ /* 0x000e220000000800 */
[----:B------:R-:W-:Y:S02]  /*0a70*/  FSETP.GT.AND P6, PT, R25, 8.50705917302346158658e+37, PT ;  /* 0x7e8000001900780b */ /* 0x000fe40003fc4000 */
[----:B------:R-:W-:Y:S01]  /*0a80*/  FSETP.GT.AND P5, PT, R20, 8.50705917302346158658e+37, PT ;  /* 0x7e8000001400780b */ /* 0x000fe20003fa4000 */
[----:B------:R-:W-:Y:S01]  /*0a90*/  FADD R8, R11, 1 ;  /* 0x3f8000000b087421 */ /* 0x000fe20000000000 */
[----:B-1----:R-:W-:-:S03]  /*0aa0*/  @!P0 FMUL R17, R17, R17 ;  /* 0x0000001111118220 */ /* 0x002fc60000400000 */
[----:B------:R-:W1:Y:S01]  /*0ab0*/  MUFU.EX2 R26, R26 ;  /* 0x0000001a001a7308 */ /* 0x000e620000000800 */
[----:B------:R-:W-:Y:S01]  /*0ac0*/  FSETP.GT.AND P0, PT, R8, 8.50705917302346158658e+37, PT ;  /* 0x7e8000000800780b */ /* 0x000fe20003f04000 */
[----:B------:R-:W-:Y:S01]  /*0ad0*/  @P4 FMUL R9, R9, 0.25 ;  /* 0x3e80000009094820 */ /* 0x000fe20000400000 */
[----:B------:R-:W-:Y:S01]  /*0ae0*/  FADD R10, R17, 1 ;  /* 0x3f800000110a7421 */ /* 0x000fe20000000000 */
[----:B------:R-:W-:Y:S02]  /*0af0*/  LOP3.LUT R17, R24, 0x40, RZ, 0xfc, !PT ;  /* 0x0000004018117812 */ /* 0x000fe400078efcff */
[----:B------:R-:W-:Y:S01]  /*0b00*/  @P6 FMUL R25, R25, 0.25 ;  /* 0x3e80000019196820 */ /* 0x000fe20000400000 */
[----:B0-----:R-:W-:Y:S01]  /*0b10*/  @!P1 FMUL R18, R18, R18 ;  /* 0x0000001212129220 */ /* 0x001fe20000400000 */
[----:B------:R0:W2:Y:S01]  /*0b20*/  MUFU.EX2 R14, R15 ;  /* 0x0000000f000e7308 */ /* 0x0000a20000000800 */
[----:B------:R-:W-:Y:S01]  /*0b30*/  FSETP.GT.AND P1, PT, R10, 8.50705917302346158658e+37, PT ;  /* 0x7e8000000a00780b */ /* 0x000fe20003f24000 */
[----:B------:R-:W-:Y:S01]  /*0b40*/  @P5 FMUL R20, R20, 0.25 ;  /* 0x3e80000014145820 */ /* 0x000fe20000400000 */
[----:B------:R-:W-:Y:S01]  /*0b50*/  FADD R18, R18, 1 ;  /* 0x3f80000012127421 */ /* 0x000fe20000000000 */
[----:B------:R-:W-:-:S02]  /*0b60*/  LEA.HI R17, R17, UR4, RZ, 0x1f ;  /* 0x0000000411117c11 */ /* 0x000fc4000f8ff8ff */
[----:B------:R-:W-:Y:S01]  /*0b70*/  @P0 FMUL R8, R8, 0.25 ;  /* 0x3e80000008080820 */ /* 0x000fe20000400000 */
[----:B-1----:R-:W-:Y:S01]  /*0b80*/  @!P2 FMUL R26, R26, R26 ;  /* 0x0000001a1a1aa220 */ /* 0x002fe20000400000 */
[----:B------:R1:W-:Y:S01]  /*0b90*/  MUFU.RCP R11, R25 ;  /* 0x00000019000b7308 */ /* 0x0003e20000001000 */
[----:B0-----:R-:W-:Y:S02]  /*0ba0*/  LOP3.LUT R15, R24, 0x20, RZ, 0xfc, !PT ;  /* 0x00000020180f7812 */ /* 0x001fe400078efcff */
[----:B------:R-:W-:Y:S01]  /*0bb0*/  FADD R26, R26, 1 ;  /* 0x3f8000001a1a7421 */ /* 0x000fe20000000000 */
[----:B------:R-:W-:Y:S02]  /*0bc0*/  LOP3.LUT R24, R24, 0x60, RZ, 0xfc, !PT ;  /* 0x0000006018187812 */ /* 0x000fe400078efcff */
[----:B------:R-:W-:Y:S01]  /*0bd0*/  FSETP.GT.AND P2, PT, R18, 8.50705917302346158658e+37, PT ;  /* 0x7e8000001200780b */ /* 0x000fe20003f44000 */
[----:B--2---:R-:W-:Y:S01]  /*0be0*/  @!P3 FMUL R14, R14, R14 ;  /* 0x0000000e0e0eb220 */ /* 0x004fe20000400000 */
[----:B------:R-:W-:Y:S01]  /*0bf0*/  FSETP.GT.AND P3, PT, R26, 8.50705917302346158658e+37, PT ;  /* 0x7e8000001a00780b */ /* 0x000fe20003f64000 */
[----:B------:R0:W2:Y:S01]  /*0c00*/  MUFU.RCP R21, R9 ;  /* 0x0000000900157308 */ /* 0x0000a20000001000 */
[----:B-1----:R-:W-:Y:S01]  /*0c10*/  LEA.HI R25, R24, UR4, RZ, 0x1f ;  /* 0x0000000418197c11 */ /* 0x002fe2000f8ff8ff */
[----:B------:R-:W-:Y:S01]  /*0c20*/  FADD R14, R14, 1 ;  /* 0x3f8000000e0e7421 */ /* 0x000fe20000000000 */
[----:B------:R-:W-:Y:S01]  /*0c30*/  FSEL R24, R4, 1, P4 ;  /* 0x3f80000004187808 */ /* 0x000fe20002000000 */
[----:B------:R-:W-:Y:S01]  /*0c40*/  @P1 FMUL R10, R10, 0.25 ;  /* 0x3e8000000a0a1820 */ /* 0x000fe20000400000 */
[----:B------:R-:W-:-:S02]  /*0c50*/  LEA R17, R19, R17, 0x2 ;  /* 0x0000001113117211 */ /* 0x000fc400078e10ff */
[----:B------:R-:W-:Y:S01]  /*0c60*/  FSETP.GT.AND P4, PT, R14, 8.50705917302346158658e+37, PT ;  /* 0x7e8000000e00780b */ /* 0x000fe20003f84000 */
[----:B------:R-:W1:Y:S01]  /*0c70*/  MUFU.RCP R20, R20 ;  /* 0x0000001400147308 */ /* 0x000e620000001000 */
[----:B0-----:R-:W-:Y:S01]  /*0c80*/  LEA R9, R19, R28, 0x2 ;  /* 0x0000001c13097211 */ /* 0x001fe200078e10ff */
[----:B------:R-:W-:Y:S01]  /*0c90*/  @P2 FMUL R18, R18, 0.25 ;  /* 0x3e80000012122820 */ /* 0x000fe20000400000 */
[----:B------:R-:W-:Y:S01]  /*0ca0*/  LEA.HI R28, R15, UR4, RZ, 0x1f ;  /* 0x000000040f1c7c11 */ /* 0x000fe2000f8ff8ff */
[----:B------:R-:W-:Y:S01]  /*0cb0*/  @P3 FMUL R26, R26, 0.25 ;  /* 0x3e8000001a1a3820 */ /* 0x000fe20000400000 */
[C---:B------:R-:W-:Y:S02]  /*0cc0*/  FSEL R27, R4.reuse, 1, P1 ;  /* 0x3f800000041b7808 */ /* 0x040fe40000800000 */
[C---:B------:R-:W-:Y:S01]  /*0cd0*/  LEA R15, R19.reuse, R28, 0x2 ;  /* 0x0000001c130f7211 */ /* 0x040fe200078e10ff */
[----:B------:R-:W0:Y:S01]  /*0ce0*/  MUFU.RCP R8, R8 ;  /* 0x0000000800087308 */ /* 0x000e220000001000 */
[----:B------:R-:W-:Y:S01]  /*0cf0*/  LEA R19, R19, R25, 0x2 ;  /* 0x0000001913137211 */ /* 0x000fe200078e10ff */
[----:B--2---:R-:W-:Y:S01]  /*0d00*/  FMUL R24, R21, R24 ;  /* 0x0000001815187220 */ /* 0x004fe20000400000 */
[----:B------:R-:W-:Y:S01]  /*0d10*/  FSEL R25, R4, 1, P5 ;  /* 0x3f80000004197808 */ /* 0x000fe20002800000 */
[----:B------:R-:W-:Y:S01]  /*0d20*/  @P4 FMUL R14, R14, 0.25 ;  /* 0x3e8000000e0e4820 */ /* 0x000fe20000400000 */
[C---:B------:R-:W-:Y:S01]  /*0d30*/  FSEL R28, R4.reuse, 1, P6 ;  /* 0x3f800000041c7808 */ /* 0x040fe20003000000 */
[----:B------:R-:W-:Y:S01]  /*0d40*/  FMUL R24, R13, R24 ;  /* 0x000000180d187220 */ /* 0x000fe20000400000 */
[----:B------:R-:W-:Y:S01]  /*0d50*/  FSEL R29, R4, 1, P4 ;  /* 0x3f800000041d7808 */ /* 0x000fe20002000000 */
[----:B------:R-:W2:Y:S01]  /*0d60*/  MUFU.RCP R10, R10 ;  /* 0x0000000a000a7308 */ /* 0x000ea20000001000 */
[----:B-1----:R-:W-:Y:S01]  /*0d70*/  FMUL R25, R20, R25 ;  /* 0x0000001914197220 */ /* 0x002fe20000400000 */
[----:B------:R-:W-:Y:S01]  /*0d80*/  FMUL R20, R11, R28 ;  /* 0x0000001c0b147220 */ /* 0x000fe20000400000 */
[----:B------:R-:W-:Y:S01]  /*0d90*/  FSEL R11, R4, 1, P0 ;  /* 0x3f800000040b7808 */ /* 0x000fe20000000000 */
[----:B------:R-:W-:Y:S01]  /*0da0*/  STS [R9], R24 ;  /* 0x0000001809007388 */ /* 0x000fe20000000800 */
[----:B------:R-:W-:Y:S01]  /*0db0*/  FMUL R12, R12, R25 ;  /* 0x000000190c0c7220 */ /* 0x000fe20000400000 */
[----:B------:R-:W-:-:S02]  /*0dc0*/  FMUL R20, R7, R20 ;  /* 0x0000001407147220 */ /* 0x000fc40000400000 */
[----:B------:R-:W1:Y:S01]  /*0dd0*/  MUFU.RCP R21, R26 ;  /* 0x0000001a00157308 */ /* 0x000e620000001000 */
[----:B0-----:R-:W-:Y:S01]  /*0de0*/  FMUL R8, R8, R11 ;  /* 0x0000000b08087220 */ /* 0x001fe20000400000 */
[----:B------:R0:W-:Y:S04]  /*0df0*/  STS [R15+0x80], R12 ;  /* 0x0000800c0f007388 */ /* 0x0001e80000000800 */
[----:B------:R-:W-:Y:S01]  /*0e00*/  STS [R17+0x100], R20 ;  /* 0x0001001411007388 */ /* 0x000fe20000000800 */
[----:B--2---:R-:W-:Y:S01]  /*0e10*/  FMUL R11, R10, R27 ;  /* 0x0000001b0a0b7220 */ /* 0x004fe20000400000 */
[----:B------:R-:W2:Y:S01]  /*0e20*/  MUFU.RCP R18, R18 ;  /* 0x0000001200127308 */ /* 0x000ea20000001000 */
[C---:B------:R-:W-:Y:S02]  /*0e30*/  FSEL R10, R4.reuse, 1, P3 ;  /* 0x3f800000040a7808 */ /* 0x040fe40001800000 */
[----:B------:R-:W-:Y:S01]  /*0e40*/  FSEL R27, R4, 1, P2 ;  /* 0x3f800000041b7808 */ /* 0x000fe20001000000 */
[----:B------:R-:W-:Y:S01]  /*0e50*/  FMUL R16, R16, R11 ;  /* 0x0000000b10107220 */ /* 0x000fe20000400000 */
[----:B0-----:R-:W-:Y:S01]  /*0e60*/  SHF.L.U32 R12, R0, 0x2, RZ ;  /* 0x00000002000c7819 */ /* 0x001fe200000006ff */
[----:B-1----:R-:W-:-:S02]  /*0e70*/  FMUL R21, R21, R10 ;  /* 0x0000000a15157220 */ /* 0x002fc40000400000 */
[----:B------:R-:W0:Y:S01]  /*0e80*/  MUFU.RCP R14, R14 ;  /* 0x0000000e000e7308 */ /* 0x000e220000001000 */
[----:B------:R-:W-:Y:S01]  /*0e90*/  LOP3.LUT R3, R3, 0x1c, R12, 0xf8, !PT ;  /* 0x0000001c03037812 */ /* 0x000fe200078ef80c */
[----:B------:R-:W-:-:S03]  /*0ea0*/  FMUL R10, R6, R21 ;  /* 0x00000015060a7220 */ /* 0x000fc60000400000 */
[----:B------:R-:W-:Y:S01]  /*0eb0*/  SHF.R.S32.HI R12, RZ, 0x1f, R3 ;  /* 0x0000001fff0c7819 */ /* 0x000fe20000011403 */
[----:B--2---:R-:W-:Y:S01]  /*0ec0*/  FMUL R27, R18, R27 ;  /* 0x0000001b121b7220 */ /* 0x004fe20000400000 */
[----:B------:R1:W-:Y:S02]  /*0ed0*/  STS [R19+0x180], R10 ;  /* 0x0001800a13007388 */ /* 0x0003e40000000800 */
[----:B------:R-:W-:Y:S01]  /*0ee0*/  LEA.HI R12, R12, R3, RZ, 0x6 ;  /* 0x000000030c0c7211 */ /* 0x000fe200078f30ff */
[----:B------:R-:W-:Y:S01]  /*0ef0*/  FMUL R22, R22, R27 ;  /* 0x0000001b16167220 */ /* 0x000fe20000400000 */
[----:B------:R-:W-:Y:S01]  /*0f00*/  ISETP.GE.AND P0, PT, R3, 0x100, PT ;  /* 0x000001000300780c */ /* 0x000fe20003f06270 */
[----:B0-----:R-:W-:Y:S01]  /*0f10*/  FMUL R4, R14, R29 ;  /* 0x0000001d0e047220 */ /* 0x001fe20000400000 */
[----:B------:R-:W-:Y:S01]  /*0f20*/  FMUL R14, R5, R8 ;  /* 0x00000008050e7220 */ /* 0x000fe20000400000 */
[C---:B------:R-:W-:Y:S01]  /*0f30*/  SHF.L.U32 R5, R0.reuse, 0x1, RZ ;  /* 0x0000000100057819 */ /* 0x040fe200000006ff */
[----:B-1----:R-:W0:Y:S01]  /*0f40*/  LDC.64 R10, c[0x0][0x238] ;  /* 0x00008e00ff0a7b82 */ /* 0x002e220000000a00 */
[----:B------:R-:W-:Y:S01]  /*0f50*/  FMUL R18, R23, R4 ;  /* 0x0000000417127220 */ /* 0x000fe20000400000 */
[----:B------:R-:W-:Y:S01]  /*0f60*/  SHF.L.U32 R8, R0, 0x2, RZ ;  /* 0x0000000200087819 */ /* 0x000fe200000006ff */
[----:B------:R-:W-:Y:S01]  /*0f70*/  STS [R9+0x40], R14 ;  /* 0x0000400e09007388 */ /* 0x000fe20000000800 */
[----:B------:R-:W-:-:S02]  /*0f80*/  LOP3.LUT R5, R5, 0xf0, RZ, 0xc0, !PT ;  /* 0x000000f005057812 */ /* 0x000fc400078ec0ff */
[----:B------:R-:W-:Y:S01]  /*0f90*/  LOP3.LUT R8, R8, 0x1fc, RZ, 0xc0, !PT ;  /* 0x000001fc08087812 */ /* 0x000fe200078ec0ff */
[----:B------:R1:W-:Y:S01]  /*0fa0*/  STS [R15+0xc0], R16 ;  /* 0x0000c0100f007388 */ /* 0x0003e20000000800 */
[----:B------:R-:W-:Y:S02]  /*0fb0*/  IADD3 R5, R5, UR4, RZ ;  /* 0x0000000405057c10 */ /* 0x000fe4000fffe0ff */
[----:B------:R-:W-:Y:S01]  /*0fc0*/  SHF.R.U32.HI R0, RZ, 0x3, R0 ;  /* 0x00000003ff007819 */ /* 0x000fe20000011600 */
[----:B------:R-:W-:Y:S01]  /*0fd0*/  STS [R17+0x140], R22 ;  /* 0x0001401611007388 */ /* 0x000fe20000000800 */
[C---:B------:R-:W-:Y:S02]  /*0fe0*/  LEA R5, R8.reuse, R5, 0x2 ;  /* 0x0000000508057211 */ /* 0x040fe400078e10ff */
[----:B------:R-:W-:Y:S01]  /*0ff0*/  LOP3.LUT R13, R8, 0x200, RZ, 0xfc, !PT ;  /* 0x00000200080d7812 */ /* 0x000fe200078efcff */
[----:B------:R-:W-:Y:S01]  /*1000*/  STS [R19+0x1c0], R18 ;  /* 0x0001c01213007388 */ /* 0x000fe20000000800 */
[----:B-1----:R-:W-:Y:S01]  /*1010*/  SGXT.U32 R15, R0, 0x4 ;  /* 0x00000004000f781a */ /* 0x002fe20000000000 */
[----:B------:R-:W-:Y:S01]  /*1020*/  BAR.SYNC.DEFER_BLOCKING 0x0 ;  /* 0x0000000000007b1d */ /* 0x000fe20000010000 */
[----:B------:R-:W-:-:S02]  /*1030*/  SHF.L.U32 R0, R12, 0x8, RZ ;  /* 0x000000080c007819 */ /* 0x000fc400000006ff */
[----:B------:R-:W-:Y:S02]  /*1040*/  LOP3.LUT R12, R12, 0xffffffc0, RZ, 0xc0, !PT ;  /* 0xffffffc00c0c7812 */ /* 0x000fe400078ec0ff */
[----:B------:R-:W-:Y:S02]  /*1050*/  LOP3.LUT R0, R0, 0xffffc000, RZ, 0xc0, !PT ;  /* 0xffffc00000007812 */ /* 0x000fe400078ec0ff */
[----:B------:R-:W-:Y:S02]  /*1060*/  LOP3.LUT R9, R2, R15, RZ, 0xfc, !PT ;  /* 0x0000000f02097212 */ /* 0x000fe400078efcff */
[----:B------:R-:W-:Y:S02]  /*1070*/  IADD3 R12, R0, R3, -R12 ;  /* 0x00000003000c7210 */ /* 0x000fe40007ffe80c */
[----:B------:R-:W-:Y:S02]  /*1080*/  LOP3.LUT R0, R2, 0x10, R15, 0xfe, !PT ;  /* 0x0000001002007812 */ /* 0x000fe400078efe0f */
[----:B------:R-:W-:-:S02]  /*1090*/  ISETP.LT.AND P1, PT, R9, 0x100, !P0 ;  /* 0x000001000900780c */ /* 0x000fc40004721270 */
[----:B------:R-:W-:Y:S02]  /*10a0*/  ISETP.LT.AND P0, PT, R0, 0x100, !P0 ;  /* 0x000001000000780c */ /* 0x000fe40004701270 */
[----:B------:R-:W-:Y:S02]  /*10b0*/  LEA R3, R9, R12, 0x6 ;  /* 0x0000000c09037211 */ /* 0x000fe400078e30ff */
[----:B------:R-:W-:-:S03]  /*10c0*/  SHF.R.U32.HI R13, RZ, 0x1, R13 ;  /* 0x00000001ff0d7819 */ /* 0x000fc6000001160d */
[----:B0-----:R-:W-:Y:S01]  /*10d0*/  IMAD.WIDE R2, R3, 0x4, R10 ;  /* 0x0000000403027825 */ /* 0x001fe200078e020a */
[----:B------:R-:W-:Y:S01]  /*10e0*/  LOP3.LUT R13, R13, 0x1f0, RZ, 0xc0, !PT ;  /* 0x000001f00d0d7812 */ /* 0x000fe200078ec0ff */
[----:B------:R-:W0:Y:S03]  /*10f0*/  LDS.128 R4, [R5] ;  /* 0x0000000005047984 */ /* 0x000e260000000c00 */
[----:B------:R-:W-:-:S04]  /*1100*/  IADD3 R13, R13, UR4, RZ ;  /* 0x000000040d0d7c10 */ /* 0x000fc8000fffe0ff */
[----:B------:R-:W-:Y:S01]  /*1110*/  LEA R13, R8, R13, 0x2 ;  /* 0x0000000d080d7211 */ /* 0x000fe200078e10ff */
[----:B0-----:R0:W-:Y:S02]  /*1120*/  @P1 STG.E.128 desc[UR6][R2.64], R4 ;  /* 0x0000000402001986 */ /* 0x0011e4000c101d06 */
[----:B0-----:R-:W-:Y:S05]  /*1130*/  @!P0 EXIT ;  /* 0x000000000000894d */ /* 0x001fea0003800000 */
[----:B0-----:R-:W0:Y:S01]  /*1140*/  LDS.128 R4, [R13+0x800] ;  /* 0x000800000d047984 */ /* 0x001e220000000c00 */
[----:B------:R-:W-:-:S05]  /*1150*/  LEA R3, R0, R12, 0x6 ;  /* 0x0000000c00037211 */ /* 0x000fca00078e30ff */
[----:B------:R-:W-:-:S05]  /*1160*/  IMAD.WIDE R10, R3, 0x4, R10 ;  /* 0x00000004030a7825 */ /* 0x000fca00078e020a */
[----:B0-----:R-:W-:Y:S01]  /*1170*/  STG.E.128 desc[UR6][R10.64], R4 ;  /* 0x000000040a007986 */ /* 0x001fe2000c101d06 */
[----:B------:R-:W-:Y:S05]  /*1180*/  EXIT ;  /* 0x000000000000794d */ /* 0x000fea0003800000 */
.L_x_0:
[----:B------:R-:W-:-:S00]  /*1190*/  BRA `(.L_x_0) ;  /* 0xfffffffc00fc7947 */ /* 0x000fc0000383ffff */
[----:B------:R-:W-:-:S00]  /*11a0*/  NOP ;  /* 0x0000000000007918 */ /* 0x000fc00000000000 */
        /* <DEDUP_REMOVED lines=13> */
.L_x_1:


//--------------------- .nv.global.init           --------------------------
	.section	.nv.global.init,"aw",@progbits
.nv.global.init:
	.type		_$_str,@object
	.size		_$_str,(_$_str_$_2 - _$_str)
_$_str:
        /*0000*/ 	.byte	0x5f, 0x5f, 0x43, 0x55, 0x44, 0x41, 0x5f, 0x46, 0x54, 0x5a, 0x00
	.type		_$_str_$_2,@object
	.size		_$_str_$_2,(.L_1 - _$_str_$_2)
_$_str_$_2:
        /*000b*/ 	.byte	0x5f, 0x5f, 0x43, 0x55, 0x44, 0x41, 0x5f, 0x50, 0x52, 0x45, 0x43, 0x5f, 0x53, 0x51, 0x52, 0x54
        /*001b*/ 	.byte	0x00
.L_1:


//--------------------- .nv.shared.triton_poi_fused__native_batch_norm_legit_no_training_silu_24 --------------------------
	.section	.nv.shared.triton_poi_fused__native_batch_norm_legit_no_training_silu_24,"aw",@nobits
	.sectionflags	@""
	.align	16
	.zero		1024


//--------------------- .nv.constant0.triton_poi_fused__native_batch_norm_legit_no_training_silu_24 --------------------------
	.section	.nv.constant0.triton_poi_fused__native_batch_norm_legit_no_training_silu_24,"a",@progbits
	.sectionflags	@""
	.align	4
.nv.constant0.triton_poi_fused__native_batch_norm_legit_no_training_silu_24:
	.zero		584
